//
// Generated by NVIDIA NVVM Compiler
//
// Compiler Build ID: CL-36424714
// Cuda compilation tools, release 13.0, V13.0.88
// Based on NVVM 20.0.0
//

.version 9.0
.target sm_100
.address_size 64

	// .globl	snn_output_error_kernel

.visible .entry snn_output_error_kernel(
	.param .u64 .ptr .align 1 snn_output_error_kernel_param_0,
	.param .u64 .ptr .align 1 snn_output_error_kernel_param_1,
	.param .u64 .ptr .align 1 snn_output_error_kernel_param_2,
	.param .u64 .ptr .align 1 snn_output_error_kernel_param_3,
	.param .u64 snn_output_error_kernel_param_4
)
{
	.reg .pred 	%p<2>;
	.reg .b32 	%r<5>;
	.reg .b32 	%f<6>;
	.reg .b64 	%rd<16>;

	ld.param.u64 	%rd2, [snn_output_error_kernel_param_0];
	ld.param.u64 	%rd3, [snn_output_error_kernel_param_1];
	ld.param.u64 	%rd4, [snn_output_error_kernel_param_2];
	ld.param.u64 	%rd5, [snn_output_error_kernel_param_3];
	ld.param.u64 	%rd6, [snn_output_error_kernel_param_4];
	mov.u32 	%r1, %ctaid.x;
	mov.u32 	%r2, %ntid.x;
	mov.u32 	%r3, %tid.x;
	mad.lo.s32 	%r4, %r1, %r2, %r3;
	cvt.u64.u32 	%rd1, %r4;
	setp.le.u64 	%p1, %rd6, %rd1;
	@%p1 bra 	$L__BB0_2;
	cvta.to.global.u64 	%rd7, %rd2;
	cvta.to.global.u64 	%rd8, %rd3;
	cvta.to.global.u64 	%rd9, %rd4;
	cvta.to.global.u64 	%rd10, %rd5;
	shl.b64 	%rd11, %rd1, 2;
	add.s64 	%rd12, %rd7, %rd11;
	ld.global.f32 	%f1, [%rd12];
	add.s64 	%rd13, %rd8, %rd11;
	ld.global.f32 	%f2, [%rd13];
	sub.f32 	%f3, %f1, %f2;
	add.s64 	%rd14, %rd9, %rd11;
	ld.global.f32 	%f4, [%rd14];
	mul.f32 	%f5, %f3, %f4;
	add.s64 	%rd15, %rd10, %rd11;
	st.global.f32 	[%rd15], %f5;
$L__BB0_2:
	ret;

}


// ===== COMPILED SASS (sm_100) =====

	.target	sm_100

	.elftype	@"ET_EXEC"


//--------------------- .note.nv.tkinfo           --------------------------
	.section	.note.nv.tkinfo,"",@"SHT_NOTE"
	.sectionflags	@"SHF_NOTE_NV_TKINFO"
	.tkinfo
        /*0018*/ 	.word	0x00000002
        /*0030*/ 	.string	""
        /*0030*/ 	.string	"ptxas"
        /*0030*/ 	.string	"Cuda compilation tools, release 13.0, V13.0.88"
        /*0030*/ 	.string	"Build cuda_13.0.r13.0/compiler.36424714_0"
        /*0030*/ 	.string	"-arch sm_100 -m 64 "



//--------------------- .note.nv.cuinfo           --------------------------
	.section	.note.nv.cuinfo,"",@"SHT_NOTE"
	.sectionflags	@"SHF_NOTE_NV_CUINFO"
        /*0018*/ 	.short	0x0002
        /*001a*/ 	.short	0x0064
        /*001c*/ 	.short	0x0082
	.zero		2


//--------------------- .nv.info                  --------------------------
	.section	.nv.info,"",@"SHT_CUDA_INFO"
	.align	4


	//----- nvinfo : EIATTR_REGCOUNT
	.align		4
        /*0000*/ 	.byte	0x04, 0x2f
        /*0002*/ 	.short	(.L_1 - .L_0)
	.align		4
.L_0:
        /*0004*/ 	.word	index@(snn_output_error_kernel)
        /*0008*/ 	.word	0x0000000e


	//----- nvinfo : EIATTR_FRAME_SIZE
	.align		4
.L_1:
        /*000c*/ 	.byte	0x04, 0x11
        /*000e*/ 	.short	(.L_3 - .L_2)
	.align		4
.L_2:
        /*0010*/ 	.word	index@(snn_output_error_kernel)
        /*0014*/ 	.word	0x00000000


	//----- nvinfo : EIATTR_MIN_STACK_SIZE
	.align		4
.L_3:
        /*0018*/ 	.byte	0x04, 0x12
        /*001a*/ 	.short	(.L_5 - .L_4)
	.align		4
.L_4:
        /*001c*/ 	.word	index@(snn_output_error_kernel)
        /*0020*/ 	.word	0x00000000
.L_5:


//--------------------- .nv.compat                --------------------------
	.section	.nv.compat,"",@"SHT_CUDA_COMPAT_INFO"
	.align	4
        /*0000*/ 	.byte	0x02, 0x09, 0x00, 0x00, 0x02, 0x02, 0x01, 0x00, 0x02, 0x05, 0x05, 0x00, 0x03, 0x07, 0x01, 0x01
        /*0010*/ 	.byte	0x02, 0x03, 0x00, 0x00, 0x02, 0x06, 0x01, 0x00, 0x04, 0x0b, 0x08, 0x00, 0x09, 0x00, 0x00, 0x00
        /*0020*/ 	.byte	0x00, 0x00, 0x00, 0x00


//--------------------- .nv.info.snn_output_error_kernel --------------------------
	.section	.nv.info.snn_output_error_kernel,"",@"SHT_CUDA_INFO"
	.sectionflags	@""
	.align	4


	//----- nvinfo : EIATTR_CUDA_API_VERSION
	.align		4
        /*0000*/ 	.byte	0x04, 0x37
        /*0002*/ 	.short	(.L_7 - .L_6)
.L_6:
        /*0004*/ 	.word	0x00000082


	//----- nvinfo : EIATTR_KPARAM_INFO
	.align		4
.L_7:
        /*0008*/ 	.byte	0x04, 0x17
        /*000a*/ 	.short	(.L_9 - .L_8)
.L_8:
        /*000c*/ 	.word	0x00000000
        /*0010*/ 	.short	0x0004
        /*0012*/ 	.short	0x0020
        /*0014*/ 	.byte	0x00, 0xf0, 0x21, 0x00


	//----- nvinfo : EIATTR_KPARAM_INFO
	.align		4
.L_9:
        /*0018*/ 	.byte	0x04, 0x17
        /*001a*/ 	.short	(.L_11 - .L_10)
.L_10:
        /*001c*/ 	.word	0x00000000
        /*0020*/ 	.short	0x0003
        /*0022*/ 	.short	0x0018
        /*0024*/ 	.byte	0x00, 0xf5, 0x21, 0x00


	//----- nvinfo : EIATTR_KPARAM_INFO
	.align		4
.L_11:
        /*0028*/ 	.byte	0x04, 0x17
        /*002a*/ 	.short	(.L_13 - .L_12)
.L_12:
        /*002c*/ 	.word	0x00000000
        /*0030*/ 	.short	0x0002
        /*0032*/ 	.short	0x0010
        /*0034*/ 	.byte	0x00, 0xf5, 0x21, 0x00


	//----- nvinfo : EIATTR_KPARAM_INFO
	.align		4
.L_13:
        /*0038*/ 	.byte	0x04, 0x17
        /*003a*/ 	.short	(.L_15 - .L_14)
.L_14:
        /*003c*/ 	.word	0x00000000
        /*0040*/ 	.short	0x0001
        /*0042*/ 	.short	0x0008
        /*0044*/ 	.byte	0x00, 0xf5, 0x21, 0x00


	//----- nvinfo : EIATTR_KPARAM_INFO
	.align		4
.L_15:
        /*0048*/ 	.byte	0x04, 0x17
        /*004a*/ 	.short	(.L_17 - .L_16)
.L_16:
        /*004c*/ 	.word	0x00000000
        /*0050*/ 	.short	0x0000
        /*0052*/ 	.short	0x0000
        /*0054*/ 	.byte	0x00, 0xf5, 0x21, 0x00


	//----- nvinfo : EIATTR_SPARSE_MMA_MASK
	.align		4
.L_17:
        /*0058*/ 	.byte	0x03, 0x50
        /*005a*/ 	.short	0x0000


	//----- nvinfo : EIATTR_MAXREG_COUNT
	.align		4
        /*005c*/ 	.byte	0x03, 0x1b
        /*005e*/ 	.short	0x00ff


	//----- nvinfo : EIATTR_MERCURY_ISA_VERSION
	.align		4
        /*0060*/ 	.byte	0x03, 0x5f
        /*0062*/ 	.short	0x0101


	//----- nvinfo : EIATTR_VRC_CTA_INIT_COUNT
	.align		4
        /*0064*/ 	.byte	0x02, 0x4a
	.zero		1
	.zero		1


	//----- nvinfo : EIATTR_EXIT_INSTR_OFFSETS
	.align		4
        /*0068*/ 	.byte	0x04, 0x1c
        /*006a*/ 	.short	(.L_19 - .L_18)


	//   ....[0]....
.L_18:
        /*006c*/ 	.word	0x00000080


	//   ....[1]....
        /*0070*/ 	.word	0x000001c0


	//----- nvinfo : EIATTR_CBANK_PARAM_SIZE
	.align		4
.L_19:
        /*0074*/ 	.byte	0x03, 0x19
        /*0076*/ 	.short	0x0028


	//----- nvinfo : EIATTR_PARAM_CBANK
	.align		4
        /*0078*/ 	.byte	0x04, 0x0a
        /*007a*/ 	.short	(.L_21 - .L_20)
	.align		4
.L_20:
        /*007c*/ 	.word	index@(.nv.constant0.snn_output_error_kernel)
        /*0080*/ 	.short	0x0380
        /*0082*/ 	.short	0x0028


	//----- nvinfo : EIATTR_SW_WAR
	.align		4
.L_21:
        /*0084*/ 	.byte	0x04, 0x36
        /*0086*/ 	.short	(.L_23 - .L_22)
.L_22:
        /*0088*/ 	.word	0x00000008
.L_23:


//--------------------- .nv.callgraph             --------------------------
	.section	.nv.callgraph,"",@"SHT_CUDA_CALLGRAPH"
	.align	4
	.sectionentsize	8
	.align		4
        /*0000*/ 	.word	0x00000000
	.align		4
        /*0004*/ 	.word	0xffffffff
	.align		4
        /*0008*/ 	.word	0x00000000
	.align		4
        /*000c*/ 	.word	0xfffffffe
	.align		4
        /*0010*/ 	.word	0x00000000
	.align		4
        /*0014*/ 	.word	0xfffffffd
	.align		4
        /*0018*/ 	.word	0x00000000
	.align		4
        /*001c*/ 	.word	0xfffffffc


//--------------------- .text.snn_output_error_kernel --------------------------
	.section	.text.snn_output_error_kernel,"ax",@progbits
	.align	128
        .global         snn_output_error_kernel
        .type           snn_output_error_kernel,@function
        .size           snn_output_error_kernel,(.L_x_1 - snn_output_error_kernel)
        .other          snn_output_error_kernel,@"STO_CUDA_ENTRY STV_DEFAULT"
snn_output_error_kernel:
.text.snn_output_error_kernel:
[----:B------:R-:W-:Y:S01]  /*0000*/  LDC R1, c[0x0][0x37c] ;  /* 0x0000df00ff017b82 */ /* 0x000fe20000000800 */
[----:B------:R-:W0:Y:S07]  /*0010*/  S2R R3, SR_TID.X ;  /* 0x0000000000037919 */ /* 0x000e2e0000002100 */
[----:B------:R-:W0:Y:S01]  /*0020*/  S2UR UR4, SR_CTAID.X ;  /* 0x00000000000479c3 */ /* 0x000e220000002500 */
[----:B------:R-:W1:Y:S07]  /*0030*/  LDCU.64 UR6, c[0x0][0x3a0] ;  /* 0x00007400ff0677ac */ /* 0x000e6e0008000a00 */
[----:B------:R-:W0:Y:S02]  /*0040*/  LDC R0, c[0x0][0x360] ;  /* 0x0000d800ff007b82 */ /* 0x000e240000000800 */
[----:B0-----:R-:W-:-:S05]  /*0050*/  IMAD R0, R0, UR4, R3 ;  /* 0x0000000400007c24 */ /* 0x001fca000f8e0203 */
[----:B-1----:R-:W-:-:S04]  /*0060*/  ISETP.GE.U32.AND P0, PT, R0, UR6, PT ;  /* 0x0000000600007c0c */ /* 0x002fc8000bf06070 */
[----:B------:R-:W-:-:S13]  /*0070*/  ISETP.GE.U32.AND.EX P0, PT, RZ, UR7, PT, P0 ;  /* 0x00000007ff007c0c */ /* 0x000fda000bf06100 */
[----:B------:R-:W-:Y:S05]  /*0080*/  @P0 EXIT ;  /* 0x000000000000094d */ /* 0x000fea0003800000 */
[----:B------:R-:W0:Y:S01]  /*0090*/  LDCU.128 UR8, c[0x0][0x380] ;  /* 0x00007000ff0877ac */ /* 0x000e220008000c00 */
[----:B------:R-:W-:Y:S01]  /*00a0*/  IMAD.SHL.U32 R8, R0, 0x4, RZ ;  /* 0x0000000400087824 */ /* 0x000fe200078e00ff */
[----:B------:R-:W-:Y:S01]  /*00b0*/  SHF.R.U32.HI R9, RZ, 0x1e, R0 ;  /* 0x0000001eff097819 */ /* 0x000fe20000011600 */
[----:B------:R-:W1:Y:S01]  /*00c0*/  LDCU.128 UR12, c[0x0][0x390] ;  /* 0x00007200ff0c77ac */ /* 0x000e620008000c00 */
[----:B------:R-:W2:Y:S02]  /*00d0*/  LDCU.64 UR4, c[0x0][0x358] ;  /* 0x00006b00ff0477ac */ /* 0x000ea40008000a00 */
[C---:B0-----:R-:W-:Y:S02]  /*00e0*/  IADD3 R4, P1, PT, R8.reuse, UR10, RZ ;  /* 0x0000000a08047c10 */ /* 0x041fe4000ff3e0ff */
[C---:B------:R-:W-:Y:S02]  /*00f0*/  IADD3 R2, P0, PT, R8.reuse, UR8, RZ ;  /* 0x0000000808027c10 */ /* 0x040fe4000ff1e0ff */
[----:B-1----:R-:W-:-:S02]  /*0100*/  IADD3 R6, P2, PT, R8, UR12, RZ ;  /* 0x0000000c08067c10 */ /* 0x002fc4000ff5e0ff */
[C---:B------:R-:W-:Y:S02]  /*0110*/  IADD3.X R5, PT, PT, R9.reuse, UR11, RZ, P1, !PT ;  /* 0x0000000b09057c10 */ /* 0x040fe40008ffe4ff */
[C---:B------:R-:W-:Y:S02]  /*0120*/  IADD3.X R3, PT, PT, R9.reuse, UR9, RZ, P0, !PT ;  /* 0x0000000909037c10 */ /* 0x040fe400087fe4ff */
[----:B------:R-:W-:Y:S02]  /*0130*/  IADD3.X R7, PT, PT, R9, UR13, RZ, P2, !PT ;  /* 0x0000000d09077c10 */ /* 0x000fe400097fe4ff */
[----:B--2---:R-:W2:Y:S04]  /*0140*/  LDG.E R5, desc[UR4][R4.64] ;  /* 0x0000000404057981 */ /* 0x004ea8000c1e1900 */
[----:B------:R-:W2:Y:S04]  /*0150*/  LDG.E R2, desc[UR4][R2.64] ;  /* 0x0000000402027981 */ /* 0x000ea8000c1e1900 */
[----:B------:R-:W3:Y:S01]  /*0160*/  LDG.E R7, desc[UR4][R6.64] ;  /* 0x0000000406077981 */ /* 0x000ee2000c1e1900 */
[----:B------:R-:W-:-:S04]  /*0170*/  IADD3 R8, P0, PT, R8, UR14, RZ ;  /* 0x0000000e08087c10 */ /* 0x000fc8000ff1e0ff */
[----:B------:R-:W-:Y:S01]  /*0180*/  IADD3.X R9, PT, PT, R9, UR15, RZ, P0, !PT ;  /* 0x0000000f09097c10 */ /* 0x000fe200087fe4ff */
[----:B--2---:R-:W-:-:S04]  /*0190*/  FADD R0, R2, -R5 ;  /* 0x8000000502007221 */ /* 0x004fc80000000000 */
[----:B---3--:R-:W-:-:S05]  /*01a0*/  FMUL R11, R0, R7 ;  /* 0x00000007000b7220 */ /* 0x008fca0000400000 */
[----:B------:R-:W-:Y:S01]  /*01b0*/  STG.E desc[UR4][R8.64], R11 ;  /* 0x0000000b08007986 */ /* 0x000fe2000c101904 */
[----:B------:R-:W-:Y:S05]  /*01c0*/  EXIT ;  /* 0x000000000000794d */ /* 0x000fea0003800000 */
.L_x_0:
[----:B------:R-:W-:-:S00]  /*01d0*/  BRA `(.L_x_0) ;  /* 0xfffffffc00fc7947 */ /* 0x000fc0000383ffff */
[----:B------:R-:W-:-:S00]  /*01e0*/  NOP ;  /* 0x0000000000007918 */ /* 0x000fc00000000000 */
        /* <DEDUP_REMOVED lines=9> */
.L_x_1:


//--------------------- .nv.shared.reserved.0     --------------------------
	.section	.nv.shared.reserved.0,"aw",@nobits
	.weak		__nv_reservedSMEM_offset_0_alias
	.size		__nv_reservedSMEM_offset_0_alias, 0, 64
	.other		__nv_reservedSMEM_offset_0_alias,@"STO_CUDA_RESERVED_SHARED STV_DEFAULT"
__nv_reservedSMEM_offset_0_alias:
	.zero		0
	.zero		64


//--------------------- .nv.constant0.snn_output_error_kernel --------------------------
	.section	.nv.constant0.snn_output_error_kernel,"a",@progbits
	.sectionflags	@""
	.align	4
.nv.constant0.snn_output_error_kernel:
	.zero		936


//--------------------- SYMBOLS --------------------------

	.type		.nv.reservedSmem.offset0,@object
	.size		.nv.reservedSmem.offset0,0x4
